//
// Generated by NVIDIA NVVM Compiler
//
// Compiler Build ID: CL-36424714
// Cuda compilation tools, release 13.0, V13.0.88
// Based on NVVM 20.0.0
//

.version 9.0
.target sm_100
.address_size 64

	// .globl	make_buckets
// _ZZ19make_buckets_sharedPKjS0_PjiE9s_buckets has been demoted

.visible .entry make_buckets(
	.param .u64 .ptr .align 1 make_buckets_param_0,
	.param .u64 .ptr .align 1 make_buckets_param_1,
	.param .u64 .ptr .align 1 make_buckets_param_2,
	.param .u32 make_buckets_param_3
)
{
	.reg .pred 	%p<27>;
	.reg .b16 	%rs<2>;
	.reg .b32 	%r<87>;
	.reg .b64 	%rd<30>;
	// demoted variable
	.shared .align 4 .b8 _ZZ19make_buckets_sharedPKjS0_PjiE9s_buckets[1024];
	ld.param.u64 	%rd17, [make_buckets_param_0];
	ld.param.u64 	%rd18, [make_buckets_param_1];
	ld.param.u64 	%rd16, [make_buckets_param_2];
	ld.param.u32 	%r16, [make_buckets_param_3];
	cvta.to.global.u64 	%rd1, %rd17;
	cvta.to.global.u64 	%rd2, %rd18;
	mov.u32 	%r1, %tid.x;
	setp.lt.s32 	%p1, %r16, 1;
	@%p1 bra 	$L__BB0_41;
	shl.b32 	%r18, %r1, 2;
	mov.u32 	%r19, _ZZ19make_buckets_sharedPKjS0_PjiE9s_buckets;
	add.s32 	%r2, %r19, %r18;
	and.b32  	%r3, %r16, 7;
	setp.lt.u32 	%p2, %r16, 8;
	mov.b32 	%r84, 0;
	@%p2 bra 	$L__BB0_20;
	and.b32  	%r84, %r16, 2147483640;
	neg.s32 	%r82, %r84;
	add.s64 	%rd28, %rd2, 16;
	add.s64 	%rd27, %rd1, 16;
$L__BB0_3:
	.pragma "nounroll";
	ld.global.u32 	%r20, [%rd28+-16];
	setp.ne.s32 	%p3, %r1, %r20;
	@%p3 bra 	$L__BB0_5;
	ld.global.u32 	%r21, [%rd27+-16];
	ld.shared.u32 	%r22, [%r2];
	add.s32 	%r23, %r22, %r21;
	st.shared.u32 	[%r2], %r23;
$L__BB0_5:
	ld.global.u32 	%r24, [%rd28+-12];
	setp.ne.s32 	%p4, %r1, %r24;
	@%p4 bra 	$L__BB0_7;
	ld.global.u32 	%r25, [%rd27+-12];
	ld.shared.u32 	%r26, [%r2];
	add.s32 	%r27, %r26, %r25;
	st.shared.u32 	[%r2], %r27;
$L__BB0_7:
	ld.global.u32 	%r28, [%rd28+-8];
	setp.ne.s32 	%p5, %r1, %r28;
	@%p5 bra 	$L__BB0_9;
	ld.global.u32 	%r29, [%rd27+-8];
	ld.shared.u32 	%r30, [%r2];
	add.s32 	%r31, %r30, %r29;
	st.shared.u32 	[%r2], %r31;
$L__BB0_9:
	ld.global.u32 	%r32, [%rd28+-4];
	setp.ne.s32 	%p6, %r1, %r32;
	@%p6 bra 	$L__BB0_11;
	ld.global.u32 	%r33, [%rd27+-4];
	ld.shared.u32 	%r34, [%r2];
	add.s32 	%r35, %r34, %r33;
	st.shared.u32 	[%r2], %r35;
$L__BB0_11:
	ld.global.u32 	%r36, [%rd28];
	setp.ne.s32 	%p7, %r1, %r36;
	@%p7 bra 	$L__BB0_13;
	ld.global.u32 	%r37, [%rd27];
	ld.shared.u32 	%r38, [%r2];
	add.s32 	%r39, %r38, %r37;
	st.shared.u32 	[%r2], %r39;
$L__BB0_13:
	ld.global.u32 	%r40, [%rd28+4];
	setp.ne.s32 	%p8, %r1, %r40;
	@%p8 bra 	$L__BB0_15;
	ld.global.u32 	%r41, [%rd27+4];
	ld.shared.u32 	%r42, [%r2];
	add.s32 	%r43, %r42, %r41;
	st.shared.u32 	[%r2], %r43;
$L__BB0_15:
	ld.global.u32 	%r44, [%rd28+8];
	setp.ne.s32 	%p9, %r1, %r44;
	@%p9 bra 	$L__BB0_17;
	ld.global.u32 	%r45, [%rd27+8];
	ld.shared.u32 	%r46, [%r2];
	add.s32 	%r47, %r46, %r45;
	st.shared.u32 	[%r2], %r47;
$L__BB0_17:
	ld.global.u32 	%r48, [%rd28+12];
	setp.ne.s32 	%p10, %r1, %r48;
	@%p10 bra 	$L__BB0_19;
	ld.global.u32 	%r49, [%rd27+12];
	ld.shared.u32 	%r50, [%r2];
	add.s32 	%r51, %r50, %r49;
	st.shared.u32 	[%r2], %r51;
$L__BB0_19:
	add.s32 	%r82, %r82, 8;
	add.s64 	%rd28, %rd28, 32;
	add.s64 	%rd27, %rd27, 32;
	setp.ne.s32 	%p11, %r82, 0;
	@%p11 bra 	$L__BB0_3;
$L__BB0_20:
	setp.eq.s32 	%p12, %r3, 0;
	@%p12 bra 	$L__BB0_41;
	and.b32  	%r9, %r16, 3;
	setp.lt.u32 	%p13, %r3, 4;
	@%p13 bra 	$L__BB0_31;
	mul.wide.u32 	%rd19, %r84, 4;
	add.s64 	%rd9, %rd2, %rd19;
	ld.global.u32 	%r52, [%rd9];
	setp.ne.s32 	%p14, %r1, %r52;
	add.s64 	%rd10, %rd1, %rd19;
	@%p14 bra 	$L__BB0_24;
	ld.global.u32 	%r53, [%rd10];
	ld.shared.u32 	%r54, [%r2];
	add.s32 	%r55, %r54, %r53;
	st.shared.u32 	[%r2], %r55;
$L__BB0_24:
	ld.global.u32 	%r56, [%rd9+4];
	setp.ne.s32 	%p15, %r1, %r56;
	@%p15 bra 	$L__BB0_26;
	ld.global.u32 	%r57, [%rd10+4];
	ld.shared.u32 	%r58, [%r2];
	add.s32 	%r59, %r58, %r57;
	st.shared.u32 	[%r2], %r59;
$L__BB0_26:
	ld.global.u32 	%r60, [%rd9+8];
	setp.ne.s32 	%p16, %r1, %r60;
	@%p16 bra 	$L__BB0_28;
	ld.global.u32 	%r61, [%rd10+8];
	ld.shared.u32 	%r62, [%r2];
	add.s32 	%r63, %r62, %r61;
	st.shared.u32 	[%r2], %r63;
$L__BB0_28:
	ld.global.u32 	%r64, [%rd9+12];
	setp.ne.s32 	%p17, %r1, %r64;
	@%p17 bra 	$L__BB0_30;
	ld.global.u32 	%r65, [%rd10+12];
	ld.shared.u32 	%r66, [%r2];
	add.s32 	%r67, %r66, %r65;
	st.shared.u32 	[%r2], %r67;
$L__BB0_30:
	add.s32 	%r84, %r84, 4;
$L__BB0_31:
	setp.eq.s32 	%p18, %r9, 0;
	@%p18 bra 	$L__BB0_41;
	setp.eq.s32 	%p19, %r9, 1;
	@%p19 bra 	$L__BB0_38;
	mul.wide.u32 	%rd20, %r84, 4;
	add.s64 	%rd11, %rd2, %rd20;
	ld.global.u32 	%r68, [%rd11];
	setp.ne.s32 	%p20, %r1, %r68;
	add.s64 	%rd12, %rd1, %rd20;
	@%p20 bra 	$L__BB0_35;
	ld.global.u32 	%r69, [%rd12];
	ld.shared.u32 	%r70, [%r2];
	add.s32 	%r71, %r70, %r69;
	st.shared.u32 	[%r2], %r71;
$L__BB0_35:
	ld.global.u32 	%r72, [%rd11+4];
	setp.ne.s32 	%p21, %r1, %r72;
	@%p21 bra 	$L__BB0_37;
	ld.global.u32 	%r73, [%rd12+4];
	ld.shared.u32 	%r74, [%r2];
	add.s32 	%r75, %r74, %r73;
	st.shared.u32 	[%r2], %r75;
$L__BB0_37:
	add.s32 	%r84, %r84, 2;
$L__BB0_38:
	and.b32  	%r76, %r16, 1;
	setp.eq.b32 	%p22, %r76, 1;
	not.pred 	%p23, %p22;
	@%p23 bra 	$L__BB0_41;
	mul.wide.u32 	%rd21, %r84, 4;
	add.s64 	%rd22, %rd2, %rd21;
	ld.global.u32 	%r77, [%rd22];
	setp.ne.s32 	%p24, %r1, %r77;
	@%p24 bra 	$L__BB0_41;
	add.s64 	%rd24, %rd1, %rd21;
	ld.global.u32 	%r78, [%rd24];
	ld.shared.u32 	%r79, [%r2];
	add.s32 	%r80, %r79, %r78;
	st.shared.u32 	[%r2], %r80;
$L__BB0_41:
	bar.sync 	0;
	setp.ne.s32 	%p25, %r1, 0;
	@%p25 bra 	$L__BB0_44;
	cvta.to.global.u64 	%rd13, %rd16;
	mov.b64 	%rd29, 0;
	mov.u32 	%r86, _ZZ19make_buckets_sharedPKjS0_PjiE9s_buckets;
$L__BB0_43:
	ld.shared.u8 	%rs1, [%r86];
	add.s64 	%rd26, %rd13, %rd29;
	st.global.u8 	[%rd26], %rs1;
	add.s64 	%rd15, %rd29, 1;
	add.s32 	%r86, %r86, 1;
	setp.lt.u64 	%p26, %rd29, 1023;
	mov.u64 	%rd29, %rd15;
	@%p26 bra 	$L__BB0_43;
$L__BB0_44:
	bar.sync 	0;
	ret;

}


// ===== COMPILED SASS (sm_100) =====

	.target	sm_100

	.elftype	@"ET_EXEC"


//--------------------- .note.nv.tkinfo           --------------------------
	.section	.note.nv.tkinfo,"",@"SHT_NOTE"
	.sectionflags	@"SHF_NOTE_NV_TKINFO"
	.tkinfo
        /*0018*/ 	.word	0x00000002
        /*0030*/ 	.string	""
        /*0030*/ 	.string	"ptxas"
        /*0030*/ 	.string	"Cuda compilation tools, release 13.0, V13.0.88"
        /*0030*/ 	.string	"Build cuda_13.0.r13.0/compiler.36424714_0"
        /*0030*/ 	.string	"-arch sm_100 -m 64 "



//--------------------- .note.nv.cuinfo           --------------------------
	.section	.note.nv.cuinfo,"",@"SHT_NOTE"
	.sectionflags	@"SHF_NOTE_NV_CUINFO"
        /*0018*/ 	.short	0x0002
        /*001a*/ 	.short	0x0064
        /*001c*/ 	.short	0x0082
	.zero		2


//--------------------- .nv.info                  --------------------------
	.section	.nv.info,"",@"SHT_CUDA_INFO"
	.align	4


	//----- nvinfo : EIATTR_REGCOUNT
	.align		4
        /*0000*/ 	.byte	0x04, 0x2f
        /*0002*/ 	.short	(.L_1 - .L_0)
	.align		4
.L_0:
        /*0004*/ 	.word	index@(make_buckets)
        /*0008*/ 	.word	0x00000018


	//----- nvinfo : EIATTR_FRAME_SIZE
	.align		4
.L_1:
        /*000c*/ 	.byte	0x04, 0x11
        /*000e*/ 	.short	(.L_3 - .L_2)
	.align		4
.L_2:
        /*0010*/ 	.word	index@(make_buckets)
        /*0014*/ 	.word	0x00000000


	//----- nvinfo : EIATTR_MIN_STACK_SIZE
	.align		4
.L_3:
        /*0018*/ 	.byte	0x04, 0x12
        /*001a*/ 	.short	(.L_5 - .L_4)
	.align		4
.L_4:
        /*001c*/ 	.word	index@(make_buckets)
        /*0020*/ 	.word	0x00000000
.L_5:


//--------------------- .nv.compat                --------------------------
	.section	.nv.compat,"",@"SHT_CUDA_COMPAT_INFO"
	.align	4
        /*0000*/ 	.byte	0x02, 0x09, 0x00, 0x00, 0x02, 0x02, 0x01, 0x00, 0x02, 0x05, 0x05, 0x00, 0x03, 0x07, 0x01, 0x01
        /*0010*/ 	.byte	0x02, 0x03, 0x00, 0x00, 0x02, 0x06, 0x01, 0x00, 0x04, 0x0b, 0x08, 0x00, 0x09, 0x00, 0x00, 0x00
        /*0020*/ 	.byte	0x00, 0x00, 0x00, 0x00


//--------------------- .nv.info.make_buckets     --------------------------
	.section	.nv.info.make_buckets,"",@"SHT_CUDA_INFO"
	.sectionflags	@""
	.align	4


	//----- nvinfo : EIATTR_CUDA_API_VERSION
	.align		4
        /*0000*/ 	.byte	0x04, 0x37
        /*0002*/ 	.short	(.L_7 - .L_6)
.L_6:
        /*0004*/ 	.word	0x00000082


	//----- nvinfo : EIATTR_KPARAM_INFO
	.align		4
.L_7:
        /*0008*/ 	.byte	0x04, 0x17
        /*000a*/ 	.short	(.L_9 - .L_8)
.L_8:
        /*000c*/ 	.word	0x00000000
        /*0010*/ 	.short	0x0003
        /*0012*/ 	.short	0x0018
        /*0014*/ 	.byte	0x00, 0xf0, 0x11, 0x00


	//----- nvinfo : EIATTR_KPARAM_INFO
	.align		4
.L_9:
        /*0018*/ 	.byte	0x04, 0x17
        /*001a*/ 	.short	(.L_11 - .L_10)
.L_10:
        /*001c*/ 	.word	0x00000000
        /*0020*/ 	.short	0x0002
        /*0022*/ 	.short	0x0010
        /*0024*/ 	.byte	0x00, 0xf5, 0x21, 0x00


	//----- nvinfo : EIATTR_KPARAM_INFO
	.align		4
.L_11:
        /*0028*/ 	.byte	0x04, 0x17
        /*002a*/ 	.short	(.L_13 - .L_12)
.L_12:
        /*002c*/ 	.word	0x00000000
        /*0030*/ 	.short	0x0001
        /*0032*/ 	.short	0x0008
        /*0034*/ 	.byte	0x00, 0xf5, 0x21, 0x00


	//----- nvinfo : EIATTR_KPARAM_INFO
	.align		4
.L_13:
        /*0038*/ 	.byte	0x04, 0x17
        /*003a*/ 	.short	(.L_15 - .L_14)
.L_14:
        /*003c*/ 	.word	0x00000000
        /*0040*/ 	.short	0x0000
        /*0042*/ 	.short	0x0000
        /*0044*/ 	.byte	0x00, 0xf5, 0x21, 0x00


	//----- nvinfo : EIATTR_SPARSE_MMA_MASK
	.align		4
.L_15:
        /*0048*/ 	.byte	0x03, 0x50
        /*004a*/ 	.short	0x0000


	//----- nvinfo : EIATTR_MAXREG_COUNT
	.align		4
        /*004c*/ 	.byte	0x03, 0x1b
        /*004e*/ 	.short	0x00ff


	//----- nvinfo : EIATTR_NUM_BARRIERS
	.align		4
        /*0050*/ 	.byte	0x02, 0x4c
        /*0052*/ 	.byte	0x01
	.zero		1


	//----- nvinfo : EIATTR_MERCURY_ISA_VERSION
	.align		4
        /*0054*/ 	.byte	0x03, 0x5f
        /*0056*/ 	.short	0x0101


	//----- nvinfo : EIATTR_VRC_CTA_INIT_COUNT
	.align		4
        /*0058*/ 	.byte	0x02, 0x4a
	.zero		1
	.zero		1


	//----- nvinfo : EIATTR_EXIT_INSTR_OFFSETS
	.align		4
        /*005c*/ 	.byte	0x04, 0x1c
        /*005e*/ 	.short	(.L_17 - .L_16)


	//   ....[0]....
.L_16:
        /*0060*/ 	.word	0x00000b40


	//----- nvinfo : EIATTR_CRS_STACK_SIZE
	.align		4
.L_17:
        /*0064*/ 	.byte	0x04, 0x1e
        /*0066*/ 	.short	(.L_19 - .L_18)
.L_18:
        /*0068*/ 	.word	0x00000000


	//----- nvinfo : EIATTR_CBANK_PARAM_SIZE
	.align		4
.L_19:
        /*006c*/ 	.byte	0x03, 0x19
        /*006e*/ 	.short	0x001c


	//----- nvinfo : EIATTR_PARAM_CBANK
	.align		4
        /*0070*/ 	.byte	0x04, 0x0a
        /*0072*/ 	.short	(.L_21 - .L_20)
	.align		4
.L_20:
        /*0074*/ 	.word	index@(.nv.constant0.make_buckets)
        /*0078*/ 	.short	0x0380
        /*007a*/ 	.short	0x001c


	//----- nvinfo : EIATTR_SW_WAR
	.align		4
.L_21:
        /*007c*/ 	.byte	0x04, 0x36
        /*007e*/ 	.short	(.L_23 - .L_22)
.L_22:
        /*0080*/ 	.word	0x00000008
.L_23:


//--------------------- .nv.callgraph             --------------------------
	.section	.nv.callgraph,"",@"SHT_CUDA_CALLGRAPH"
	.align	4
	.sectionentsize	8
	.align		4
        /*0000*/ 	.word	0x00000000
	.align		4
        /*0004*/ 	.word	0xffffffff
	.align		4
        /*0008*/ 	.word	0x00000000
	.align		4
        /*000c*/ 	.word	0xfffffffe
	.align		4
        /*0010*/ 	.word	0x00000000
	.align		4
        /*0014*/ 	.word	0xfffffffd
	.align		4
        /*0018*/ 	.word	0x00000000
	.align		4
        /*001c*/ 	.word	0xfffffffc


//--------------------- .text.make_buckets        --------------------------
	.section	.text.make_buckets,"ax",@progbits
	.align	128
        .global         make_buckets
        .type           make_buckets,@function
        .size           make_buckets,(.L_x_10 - make_buckets)
        .other          make_buckets,@"STO_CUDA_ENTRY STV_DEFAULT"
make_buckets:
.text.make_buckets:
[----:B------:R-:W-:Y:S01]  /*0000*/  LDC R1, c[0x0][0x37c] ;  /* 0x0000df00ff017b82 */ /* 0x000fe20000000800 */
[----:B------:R-:W0:Y:S01]  /*0010*/  LDCU UR6, c[0x0][0x398] ;  /* 0x00007300ff0677ac */ /* 0x000e220008000800 */
[----:B------:R-:W1:Y:S01]  /*0020*/  S2R R0, SR_TID.X ;  /* 0x0000000000007919 */ /* 0x000e620000002100 */
[----:B------:R-:W2:Y:S01]  /*0030*/  LDCU.64 UR14, c[0x0][0x358] ;  /* 0x00006b00ff0e77ac */ /* 0x000ea20008000a00 */
[----:B0-----:R-:W-:-:S09]  /*0040*/  UISETP.GE.AND UP0, UPT, UR6, 0x1, UPT ;  /* 0x000000010600788c */ /* 0x001fd2000bf06270 */
[----:B--2---:R-:W-:Y:S05]  /*0050*/  BRA.U !UP0, `(.L_x_0) ;  /* 0x0000000908507547 */ /* 0x004fea000b800000 */
[----:B------:R-:W0:Y:S01]  /*0060*/  S2UR UR5, SR_CgaCtaId ;  /* 0x00000000000579c3 */ /* 0x000e220000008800 */
[----:B------:R-:W-:Y:S01]  /*0070*/  UISETP.GE.U32.AND UP1, UPT, UR6, 0x8, UPT ;  /* 0x000000080600788c */ /* 0x000fe2000bf26070 */
[----:B------:R-:W-:Y:S01]  /*0080*/  IMAD.MOV.U32 R3, RZ, RZ, RZ ;  /* 0x000000ffff037224 */ /* 0x000fe200078e00ff */
[----:B------:R-:W-:Y:S01]  /*0090*/  UMOV UR4, 0x400 ;  /* 0x0000040000047882 */ /* 0x000fe20000000000 */
[----:B------:R-:W-:-:S04]  /*00a0*/  ULOP3.LUT UR12, UR6, 0x7, URZ, 0xc0, !UPT ;  /* 0x00000007060c7892 */ /* 0x000fc8000f8ec0ff */
[----:B------:R-:W-:Y:S02]  /*00b0*/  UISETP.NE.AND UP0, UPT, UR12, URZ, UPT ;  /* 0x000000ff0c00728c */ /* 0x000fe4000bf05270 */
[----:B0-----:R-:W-:-:S06]  /*00c0*/  ULEA UR4, UR5, UR4, 0x18 ;  /* 0x0000000405047291 */ /* 0x001fcc000f8ec0ff */
[----:B-1----:R-:W-:Y:S01]  /*00d0*/  LEA R2, R0, UR4, 0x2 ;  /* 0x0000000400027c11 */ /* 0x002fe2000f8e10ff */
[----:B------:R-:W-:Y:S06]  /*00e0*/  BRA.U !UP1, `(.L_x_1) ;  /* 0x0000000509107547 */ /* 0x000fec000b800000 */
[----:B------:R-:W0:Y:S01]  /*00f0*/  LDCU.128 UR8, c[0x0][0x380] ;  /* 0x00007000ff0877ac */ /* 0x000e220008000c00 */
[----:B------:R-:W-:-:S06]  /*0100*/  ULOP3.LUT UR4, UR6, 0x7ffffff8, URZ, 0xc0, !UPT ;  /* 0x7ffffff806047892 */ /* 0x000fcc000f8ec0ff */
[----:B------:R-:W-:Y:S01]  /*0110*/  IMAD.U32 R3, RZ, RZ, UR4 ;  /* 0x00000004ff037e24 */ /* 0x000fe2000f8e00ff */
[----:B0-----:R-:W-:Y:S02]  /*0120*/  UIADD3 UR7, UP1, UPT, UR10, 0x10, URZ ;  /* 0x000000100a077890 */ /* 0x001fe4000ff3e0ff */
[----:B------:R-:W-:Y:S02]  /*0130*/  UIADD3 UR5, UP2, UPT, UR8, 0x10, URZ ;  /* 0x0000001008057890 */ /* 0x000fe4000ff5e0ff */
[----:B------:R-:W-:Y:S02]  /*0140*/  UIADD3.X UR8, UPT, UPT, URZ, UR11, URZ, UP1, !UPT ;  /* 0x0000000bff087290 */ /* 0x000fe40008ffe4ff */
[----:B------:R-:W-:Y:S01]  /*0150*/  UIADD3.X UR6, UPT, UPT, URZ, UR9, URZ, UP2, !UPT ;  /* 0x00000009ff067290 */ /* 0x000fe200097fe4ff */
[----:B------:R-:W-:Y:S01]  /*0160*/  IMAD.U32 R4, RZ, RZ, UR7 ;  /* 0x00000007ff047e24 */ /* 0x000fe2000f8e00ff */
[----:B------:R-:W-:Y:S01]  /*0170*/  MOV R6, UR5 ;  /* 0x0000000500067c02 */ /* 0x000fe20008000f00 */
[----:B------:R-:W-:Y:S01]  /*0180*/  UIADD3 UR9, UPT, UPT, -UR4, URZ, URZ ;  /* 0x000000ff04097290 */ /* 0x000fe2000fffe1ff */
[----:B------:R-:W-:-:S02]  /*0190*/  IMAD.U32 R5, RZ, RZ, UR8 ;  /* 0x00000008ff057e24 */ /* 0x000fc4000f8e00ff */
[----:B------:R-:W-:-:S09]  /*01a0*/  IMAD.U32 R21, RZ, RZ, UR6 ;  /* 0x00000006ff157e24 */ /* 0x000fd2000f8e00ff */
.L_x_2:
[----:B------:R-:W2:Y:S04]  /*01b0*/  LDG.E R7, desc[UR14][R4.64+-0x10] ;  /* 0xfffff00e04077981 */ /* 0x000ea8000c1e1900 */
[----:B------:R-:W3:Y:S04]  /*01c0*/  LDG.E R9, desc[UR14][R4.64+-0xc] ;  /* 0xfffff40e04097981 */ /* 0x000ee8000c1e1900 */
[----:B------:R-:W4:Y:S04]  /*01d0*/  LDG.E R11, desc[UR14][R4.64+-0x8] ;  /* 0xfffff80e040b7981 */ /* 0x000f28000c1e1900 */
[----:B0-----:R-:W5:Y:S04]  /*01e0*/  LDG.E R13, desc[UR14][R4.64+-0x4] ;  /* 0xfffffc0e040d7981 */ /* 0x001f68000c1e1900 */
[----:B------:R-:W5:Y:S04]  /*01f0*/  LDG.E R15, desc[UR14][R4.64] ;  /* 0x0000000e040f7981 */ /* 0x000f68000c1e1900 */
[----:B------:R-:W5:Y:S04]  /*0200*/  LDG.E R17, desc[UR14][R4.64+0x4] ;  /* 0x0000040e04117981 */ /* 0x000f68000c1e1900 */
[----:B------:R-:W5:Y:S01]  /*0210*/  LDG.E R19, desc[UR14][R4.64+0x8] ;  /* 0x0000080e04137981 */ /* 0x000f62000c1e1900 */
[----:B--2---:R-:W-:-:S02]  /*0220*/  ISETP.NE.AND P6, PT, R0, R7, PT ;  /* 0x000000070000720c */ /* 0x004fc40003fc5270 */
[----:B------:R-:W-:Y:S02]  /*0230*/  MOV R7, R21 ;  /* 0x0000001500077202 */ /* 0x000fe40000000f00 */
[----:B------:R-:W2:Y:S09]  /*0240*/  LDG.E R21, desc[UR14][R4.64+0xc] ;  /* 0x00000c0e04157981 */ /* 0x000eb2000c1e1900 */
[----:B------:R-:W2:Y:S01]  /*0250*/  @!P6 LDG.E R8, desc[UR14][R6.64+-0x10] ;  /* 0xfffff00e0608e981 */ /* 0x000ea2000c1e1900 */
[----:B---3--:R-:W-:-:S02]  /*0260*/  ISETP.NE.AND P5, PT, R0, R9, PT ;  /* 0x000000090000720c */ /* 0x008fc40003fa5270 */
[C---:B----4-:R-:W-:Y:S01]  /*0270*/  ISETP.NE.AND P4, PT, R0.reuse, R11, PT ;  /* 0x0000000b0000720c */ /* 0x050fe20003f85270 */
[----:B------:R-:W2:Y:S10]  /*0280*/  @!P6 LDS R9, [R2] ;  /* 0x000000000209e984 */ /* 0x000eb40000000800 */
[----:B------:R-:W3:Y:S04]  /*0290*/  @!P5 LDG.E R10, desc[UR14][R6.64+-0xc] ;  /* 0xfffff40e060ad981 */ /* 0x000ee8000c1e1900 */
[----:B------:R-:W4:Y:S01]  /*02a0*/  @!P4 LDG.E R12, desc[UR14][R6.64+-0x8] ;  /* 0xfffff80e060cc981 */ /* 0x000f22000c1e1900 */
[----:B-----5:R-:W-:-:S13]  /*02b0*/  ISETP.NE.AND P3, PT, R0, R13, PT ;  /* 0x0000000d0000720c */ /* 0x020fda0003f65270 */
[----:B------:R-:W5:Y:S01]  /*02c0*/  @!P3 LDG.E R14, desc[UR14][R6.64+-0x4] ;  /* 0xfffffc0e060eb981 */ /* 0x000f62000c1e1900 */
[----:B------:R-:W-:-:S13]  /*02d0*/  ISETP.NE.AND P2, PT, R0, R15, PT ;  /* 0x0000000f0000720c */ /* 0x000fda0003f45270 */
[----:B------:R-:W5:Y:S01]  /*02e0*/  @!P2 LDG.E R16, desc[UR14][R6.64] ;  /* 0x0000000e0610a981 */ /* 0x000f62000c1e1900 */
[----:B------:R-:W-:-:S13]  /*02f0*/  ISETP.NE.AND P1, PT, R0, R17, PT ;  /* 0x000000110000720c */ /* 0x000fda0003f25270 */
[----:B------:R-:W5:Y:S01]  /*0300*/  @!P1 LDG.E R17, desc[UR14][R6.64+0x4] ;  /* 0x0000040e06119981 */ /* 0x000f62000c1e1900 */
[----:B------:R-:W-:-:S13]  /*0310*/  ISETP.NE.AND P0, PT, R0, R19, PT ;  /* 0x000000130000720c */ /* 0x000fda0003f05270 */
[----:B------:R-:W5:Y:S01]  /*0320*/  @!P0 LDG.E R18, desc[UR14][R6.64+0x8] ;  /* 0x0000080e06128981 */ /* 0x000f62000c1e1900 */
[----:B--2---:R-:W-:-:S05]  /*0330*/  @!P6 IMAD.IADD R9, R8, 0x1, R9 ;  /* 0x000000010809e824 */ /* 0x004fca00078e0209 */
[----:B------:R-:W-:Y:S01]  /*0340*/  @!P6 STS [R2], R9 ;  /* 0x000000090200e388 */ /* 0x000fe20000000800 */
[----:B------:R-:W-:-:S03]  /*0350*/  ISETP.NE.AND P6, PT, R0, R21, PT ;  /* 0x000000150000720c */ /* 0x000fc60003fc5270 */
[----:B------:R-:W3:Y:S10]  /*0360*/  @!P5 LDS R11, [R2] ;  /* 0x00000000020bd984 */ /* 0x000ef40000000800 */
[----:B------:R0:W2:Y:S01]  /*0370*/  @!P6 LDG.E R8, desc[UR14][R6.64+0xc] ;  /* 0x00000c0e0608e981 */ /* 0x0000a2000c1e1900 */
[----:B---3--:R-:W-:-:S05]  /*0380*/  @!P5 IMAD.IADD R11, R10, 0x1, R11 ;  /* 0x000000010a0bd824 */ /* 0x008fca00078e020b */
[----:B------:R-:W-:Y:S04]  /*0390*/  @!P5 STS [R2], R11 ;  /* 0x0000000b0200d388 */ /* 0x000fe80000000800 */
[----:B------:R-:W4:Y:S02]  /*03a0*/  @!P4 LDS R13, [R2] ;  /* 0x00000000020dc984 */ /* 0x000f240000000800 */
[----:B----4-:R-:W-:-:S05]  /*03b0*/  @!P4 IADD3 R13, PT, PT, R12, R13, RZ ;  /* 0x0000000d0c0dc210 */ /* 0x010fca0007ffe0ff */
[----:B------:R-:W-:Y:S04]  /*03c0*/  @!P4 STS [R2], R13 ;  /* 0x0000000d0200c388 */ /* 0x000fe80000000800 */
[----:B------:R-:W5:Y:S02]  /*03d0*/  @!P3 LDS R15, [R2] ;  /* 0x00000000020fb984 */ /* 0x000f640000000800 */
[----:B-----5:R-:W-:-:S05]  /*03e0*/  @!P3 IMAD.IADD R15, R14, 0x1, R15 ;  /* 0x000000010e0fb824 */ /* 0x020fca00078e020f */
[----:B------:R-:W-:Y:S04]  /*03f0*/  @!P3 STS [R2], R15 ;  /* 0x0000000f0200b388 */ /* 0x000fe80000000800 */
[----:B------:R-:W1:Y:S02]  /*0400*/  @!P2 LDS R9, [R2] ;  /* 0x000000000209a984 */ /* 0x000e640000000800 */
[----:B-1----:R-:W-:-:S05]  /*0410*/  @!P2 IMAD.IADD R9, R16, 0x1, R9 ;  /* 0x000000011009a824 */ /* 0x002fca00078e0209 */
[----:B------:R-:W-:Y:S04]  /*0420*/  @!P2 STS [R2], R9 ;  /* 0x000000090200a388 */ /* 0x000fe80000000800 */
[----:B------:R-:W1:Y:S02]  /*0430*/  @!P1 LDS R10, [R2] ;  /* 0x00000000020a9984 */ /* 0x000e640000000800 */
[----:B-1----:R-:W-:-:S05]  /*0440*/  @!P1 IADD3 R17, PT, PT, R17, R10, RZ ;  /* 0x0000000a11119210 */ /* 0x002fca0007ffe0ff */
[----:B------:R-:W-:Y:S04]  /*0450*/  @!P1 STS [R2], R17 ;  /* 0x0000001102009388 */ /* 0x000fe80000000800 */
[----:B------:R-:W1:Y:S02]  /*0460*/  @!P0 LDS R11, [R2] ;  /* 0x00000000020b8984 */ /* 0x000e640000000800 */
[----:B-1----:R-:W-:-:S05]  /*0470*/  @!P0 IMAD.IADD R11, R18, 0x1, R11 ;  /* 0x00000001120b8824 */ /* 0x002fca00078e020b */
[----:B------:R-:W-:Y:S04]  /*0480*/  @!P0 STS [R2], R11 ;  /* 0x0000000b02008388 */ /* 0x000fe80000000800 */
[----:B------:R-:W2:Y:S01]  /*0490*/  @!P6 LDS R13, [R2] ;  /* 0x00000000020de984 */ /* 0x000ea20000000800 */
[----:B------:R-:W-:-:S04]  /*04a0*/  UIADD3 UR9, UPT, UPT, UR9, 0x8, URZ ;  /* 0x0000000809097890 */ /* 0x000fc8000fffe0ff */
[----:B------:R-:W-:Y:S01]  /*04b0*/  UISETP.NE.AND UP1, UPT, UR9, URZ, UPT ;  /* 0x000000ff0900728c */ /* 0x000fe2000bf25270 */
[----:B0-----:R-:W-:Y:S02]  /*04c0*/  IADD3 R6, P1, PT, R6, 0x20, RZ ;  /* 0x0000002006067810 */ /* 0x001fe40007f3e0ff */
[----:B------:R-:W-:-:S03]  /*04d0*/  IADD3 R4, P0, PT, R4, 0x20, RZ ;  /* 0x0000002004047810 */ /* 0x000fc60007f1e0ff */
[----:B------:R-:W-:Y:S01]  /*04e0*/  IMAD.X R21, RZ, RZ, R7, P1 ;  /* 0x000000ffff157224 */ /* 0x000fe200008e0607 */
[----:B------:R-:W-:Y:S01]  /*04f0*/  IADD3.X R5, PT, PT, RZ, R5, RZ, P0, !PT ;  /* 0x00000005ff057210 */ /* 0x000fe200007fe4ff */
[----:B--2---:R-:W-:-:S05]  /*0500*/  @!P6 IMAD.IADD R13, R8, 0x1, R13 ;  /* 0x00000001080de824 */ /* 0x004fca00078e020d */
[----:B------:R0:W-:Y:S01]  /*0510*/  @!P6 STS [R2], R13 ;  /* 0x0000000d0200e388 */ /* 0x0001e20000000800 */
[----:B------:R-:W-:Y:S05]  /*0520*/  BRA.U UP1, `(.L_x_2) ;  /* 0xfffffffd01207547 */ /* 0x000fea000b83ffff */
.L_x_1:
[----:B------:R-:W-:Y:S05]  /*0530*/  BRA.U !UP0, `(.L_x_0) ;  /* 0x0000000508187547 */ /* 0x000fea000b800000 */
[----:B------:R-:W1:Y:S01]  /*0540*/  LDCU UR4, c[0x0][0x398] ;  /* 0x00007300ff0477ac */ /* 0x000e620008000800 */
[----:B------:R-:W-:Y:S02]  /*0550*/  UISETP.GE.U32.AND UP0, UPT, UR12, 0x4, UPT ;  /* 0x000000040c00788c */ /* 0x000fe4000bf06070 */
[----:B-1----:R-:W-:-:S04]  /*0560*/  ULOP3.LUT UR5, UR4, 0x3, URZ, 0xc0, !UPT ;  /* 0x0000000304057892 */ /* 0x002fc8000f8ec0ff */
[----:B------:R-:W-:-:S03]  /*0570*/  UISETP.NE.AND UP1, UPT, UR5, URZ, UPT ;  /* 0x000000ff0500728c */ /* 0x000fc6000bf25270 */
[----:B------:R-:W-:Y:S08]  /*0580*/  BRA.U !UP0, `(.L_x_3) ;  /* 0x0000000108747547 */ /* 0x000ff0000b800000 */
[----:B------:R-:W1:Y:S02]  /*0590*/  LDC.64 R4, c[0x0][0x388] ;  /* 0x0000e200ff047b82 */ /* 0x000e640000000a00 */
[----:B-1----:R-:W-:-:S06]  /*05a0*/  IMAD.WIDE.U32 R6, R3, 0x4, R4 ;  /* 0x0000000403067825 */ /* 0x002fcc00078e0004 */
[----:B------:R-:W1:Y:S01]  /*05b0*/  LDC.64 R4, c[0x0][0x380] ;  /* 0x0000e000ff047b82 */ /* 0x000e620000000a00 */
[----:B------:R-:W2:Y:S04]  /*05c0*/  LDG.E R9, desc[UR14][R6.64] ;  /* 0x0000000e06097981 */ /* 0x000ea8000c1e1900 */
[----:B------:R-:W3:Y:S04]  /*05d0*/  LDG.E R11, desc[UR14][R6.64+0x4] ;  /* 0x0000040e060b7981 */ /* 0x000ee8000c1e1900 */
[----:B0-----:R-:W4:Y:S04]  /*05e0*/  LDG.E R13, desc[UR14][R6.64+0x8] ;  /* 0x0000080e060d7981 */ /* 0x001f28000c1e1900 */
[----:B------:R0:W5:Y:S01]  /*05f0*/  LDG.E R15, desc[UR14][R6.64+0xc] ;  /* 0x00000c0e060f7981 */ /* 0x000162000c1e1900 */
[----:B-1----:R-:W-:Y:S01]  /*0600*/  IMAD.WIDE.U32 R4, R3, 0x4, R4 ;  /* 0x0000000403047825 */ /* 0x002fe200078e0004 */
[----:B--2---:R-:W-:-:S13]  /*0610*/  ISETP.NE.AND P0, PT, R0, R9, PT ;  /* 0x000000090000720c */ /* 0x004fda0003f05270 */
[----:B------:R-:W2:Y:S01]  /*0620*/  @!P0 LDG.E R8, desc[UR14][R4.64] ;  /* 0x0000000e04088981 */ /* 0x000ea2000c1e1900 */
[C---:B---3--:R-:W-:Y:S02]  /*0630*/  ISETP.NE.AND P1, PT, R0.reuse, R11, PT ;  /* 0x0000000b0000720c */ /* 0x048fe40003f25270 */
[C---:B----4-:R-:W-:Y:S01]  /*0640*/  ISETP.NE.AND P2, PT, R0.reuse, R13, PT ;  /* 0x0000000d0000720c */ /* 0x050fe20003f45270 */
[----:B0-----:R-:W2:Y:S10]  /*0650*/  @!P0 LDS R7, [R2] ;  /* 0x0000000002078984 */ /* 0x001eb40000000800 */
[----:B------:R-:W3:Y:S04]  /*0660*/  @!P1 LDG.E R9, desc[UR14][R4.64+0x4] ;  /* 0x0000040e04099981 */ /* 0x000ee8000c1e1900 */
[----:B------:R-:W4:Y:S01]  /*0670*/  @!P2 LDG.E R10, desc[UR14][R4.64+0x8] ;  /* 0x0000080e040aa981 */ /* 0x000f22000c1e1900 */
[----:B-----5:R-:W-:-:S13]  /*0680*/  ISETP.NE.AND P3, PT, R0, R15, PT ;  /* 0x0000000f0000720c */ /* 0x020fda0003f65270 */
[----:B------:R-:W5:Y:S01]  /*0690*/  @!P3 LDG.E R12, desc[UR14][R4.64+0xc] ;  /* 0x00000c0e040cb981 */ /* 0x000f62000c1e1900 */
[----:B------:R-:W-:Y:S01]  /*06a0*/  IADD3 R3, PT, PT, R3, 0x4, RZ ;  /* 0x0000000403037810 */ /* 0x000fe20007ffe0ff */
[----:B--2---:R-:W-:-:S05]  /*06b0*/  @!P0 IMAD.IADD R7, R8, 0x1, R7 ;  /* 0x0000000108078824 */ /* 0x004fca00078e0207 */
[----:B------:R-:W-:Y:S04]  /*06c0*/  @!P0 STS [R2], R7 ;  /* 0x0000000702008388 */ /* 0x000fe80000000800 */
[----:B------:R-:W3:Y:S02]  /*06d0*/  @!P1 LDS R6, [R2] ;  /* 0x0000000002069984 */ /* 0x000ee40000000800 */
[----:B---3--:R-:W-:-:S05]  /*06e0*/  @!P1 IADD3 R9, PT, PT, R9, R6, RZ ;  /* 0x0000000609099210 */ /* 0x008fca0007ffe0ff */
[----:B------:R-:W-:Y:S04]  /*06f0*/  @!P1 STS [R2], R9 ;  /* 0x0000000902009388 */ /* 0x000fe80000000800 */
[----:B------:R-:W4:Y:S02]  /*0700*/  @!P2 LDS R11, [R2] ;  /* 0x00000000020ba984 */ /* 0x000f240000000800 */
[----:B----4-:R-:W-:-:S05]  /*0710*/  @!P2 IMAD.IADD R11, R10, 0x1, R11 ;  /* 0x000000010a0ba824 */ /* 0x010fca00078e020b */
[----:B------:R-:W-:Y:S04]  /*0720*/  @!P2 STS [R2], R11 ;  /* 0x0000000b0200a388 */ /* 0x000fe80000000800 */
[----:B------:R-:W5:Y:S02]  /*0730*/  @!P3 LDS R13, [R2] ;  /* 0x00000000020db984 */ /* 0x000f640000000800 */
[----:B-----5:R-:W-:-:S05]  /*0740*/  @!P3 IMAD.IADD R5, R12, 0x1, R13 ;  /* 0x000000010c05b824 */ /* 0x020fca00078e020d */
[----:B------:R1:W-:Y:S02]  /*0750*/  @!P3 STS [R2], R5 ;  /* 0x000000050200b388 */ /* 0x0003e40000000800 */
.L_x_3:
[----:B------:R-:W-:Y:S05]  /*0760*/  BRA.U !UP1, `(.L_x_0) ;  /* 0x00000001098c7547 */ /* 0x000fea000b800000 */
[----:B------:R-:W-:Y:S02]  /*0770*/  UISETP.NE.AND UP0, UPT, UR5, 0x1, UPT ;  /* 0x000000010500788c */ /* 0x000fe4000bf05270 */
[----:B------:R-:W-:-:S04]  /*0780*/  ULOP3.LUT UR4, UR4, 0x1, URZ, 0xc0, !UPT ;  /* 0x0000000104047892 */ /* 0x000fc8000f8ec0ff */
[----:B------:R-:W-:-:S03]  /*0790*/  UISETP.NE.U32.AND UP1, UPT, UR4, 0x1, UPT ;  /* 0x000000010400788c */ /* 0x000fc6000bf25070 */
[----:B------:R-:W-:Y:S08]  /*07a0*/  BRA.U !UP0, `(.L_x_4) ;  /* 0x0000000108447547 */ /* 0x000ff0000b800000 */
[----:B-1----:R-:W1:Y:S08]  /*07b0*/  LDC.64 R4, c[0x0][0x388] ;  /* 0x0000e200ff047b82 */ /* 0x002e700000000a00 */
[----:B------:R-:W2:Y:S01]  /*07c0*/  LDC.64 R6, c[0x0][0x380] ;  /* 0x0000e000ff067b82 */ /* 0x000ea20000000a00 */
[----:B-1----:R-:W-:-:S05]  /*07d0*/  IMAD.WIDE.U32 R4, R3, 0x4, R4 ;  /* 0x0000000403047825 */ /* 0x002fca00078e0004 */
[----:B------:R-:W3:Y:S04]  /*07e0*/  LDG.E R9, desc[UR14][R4.64] ;  /* 0x0000000e04097981 */ /* 0x000ee8000c1e1900 */
[----:B------:R-:W4:Y:S01]  /*07f0*/  LDG.E R11, desc[UR14][R4.64+0x4] ;  /* 0x0000040e040b7981 */ /* 0x000f22000c1e1900 */
[----:B--2---:R-:W-:Y:S01]  /*0800*/  IMAD.WIDE.U32 R6, R3, 0x4, R6 ;  /* 0x0000000403067825 */ /* 0x004fe200078e0006 */
[----:B---3--:R-:W-:-:S13]  /*0810*/  ISETP.NE.AND P0, PT, R0, R9, PT ;  /* 0x000000090000720c */ /* 0x008fda0003f05270 */
[----:B------:R-:W2:Y:S01]  /*0820*/  @!P0 LDG.E R8, desc[UR14][R6.64] ;  /* 0x0000000e06088981 */ /* 0x000ea2000c1e1900 */
[----:B----4-:R-:W-:-:S03]  /*0830*/  ISETP.NE.AND P1, PT, R0, R11, PT ;  /* 0x0000000b0000720c */ /* 0x010fc60003f25270 */
[----:B------:R-:W2:Y:S10]  /*0840*/  @!P0 LDS R9, [R2] ;  /* 0x0000000002098984 */ /* 0x000eb40000000800 */
[----:B------:R-:W3:Y:S01]  /*0850*/  @!P1 LDG.E R10, desc[UR14][R6.64+0x4] ;  /* 0x0000040e060a9981 */ /* 0x000ee2000c1e1900 */
[----:B------:R-:W-:Y:S01]  /*0860*/  IADD3 R3, PT, PT, R3, 0x2, RZ ;  /* 0x0000000203037810 */ /* 0x000fe20007ffe0ff */
[----:B--2---:R-:W-:-:S05]  /*0870*/  @!P0 IMAD.IADD R9, R8, 0x1, R9 ;  /* 0x0000000108098824 */ /* 0x004fca00078e0209 */
[----:B------:R-:W-:Y:S04]  /*0880*/  @!P0 STS [R2], R9 ;  /* 0x0000000902008388 */ /* 0x000fe80000000800 */
[----:B------:R-:W3:Y:S02]  /*0890*/  @!P1 LDS R11, [R2] ;  /* 0x00000000020b9984 */ /* 0x000ee40000000800 */
[----:B---3--:R-:W-:-:S05]  /*08a0*/  @!P1 IMAD.IADD R5, R10, 0x1, R11 ;  /* 0x000000010a059824 */ /* 0x008fca00078e020b */
[----:B------:R2:W-:Y:S02]  /*08b0*/  @!P1 STS [R2], R5 ;  /* 0x0000000502009388 */ /* 0x0005e40000000800 */
.L_x_4:
[----:B------:R-:W-:Y:S05]  /*08c0*/  BRA.U UP1, `(.L_x_0) ;  /* 0x0000000101347547 */ /* 0x000fea000b800000 */
[----:B-12---:R-:W1:Y:S02]  /*08d0*/  LDC.64 R4, c[0x0][0x388] ;  /* 0x0000e200ff047b82 */ /* 0x006e640000000a00 */
[----:B-1----:R-:W-:-:S06]  /*08e0*/  IMAD.WIDE.U32 R4, R3, 0x4, R4 ;  /* 0x0000000403047825 */ /* 0x002fcc00078e0004 */
[----:B------:R-:W2:Y:S01]  /*08f0*/  LDG.E R5, desc[UR14][R4.64] ;  /* 0x0000000e04057981 */ /* 0x000ea2000c1e1900 */
[----:B------:R-:W-:Y:S01]  /*0900*/  BSSY.RECONVERGENT B0, `(.L_x_0) ;  /* 0x0000009000007945 */ /* 0x000fe20003800200 */
[----:B--2---:R-:W-:-:S13]  /*0910*/  ISETP.NE.AND P0, PT, R0, R5, PT ;  /* 0x000000050000720c */ /* 0x004fda0003f05270 */
[----:B------:R-:W-:Y:S05]  /*0920*/  @P0 BRA `(.L_x_5) ;  /* 0x0000000000180947 */ /* 0x000fea0003800000 */
[----:B------:R-:W1:Y:S02]  /*0930*/  LDC.64 R4, c[0x0][0x380] ;  /* 0x0000e000ff047b82 */ /* 0x000e640000000a00 */
[----:B-1----:R-:W-:Y:S02]  /*0940*/  IMAD.WIDE.U32 R4, R3, 0x4, R4 ;  /* 0x0000000403047825 */ /* 0x002fe400078e0004 */
[----:B------:R-:W1:Y:S04]  /*0950*/  LDS R3, [R2] ;  /* 0x0000000002037984 */ /* 0x000e680000000800 */
[----:B------:R-:W1:Y:S02]  /*0960*/  LDG.E R4, desc[UR14][R4.64] ;  /* 0x0000000e04047981 */ /* 0x000e64000c1e1900 */
[----:B-1----:R-:W-:-:S05]  /*0970*/  IMAD.IADD R3, R4, 0x1, R3 ;  /* 0x0000000104037824 */ /* 0x002fca00078e0203 */
[----:B------:R1:W-:Y:S02]  /*0980*/  STS [R2], R3 ;  /* 0x0000000302007388 */ /* 0x0003e40000000800 */
.L_x_5:
[----:B------:R-:W-:Y:S05]  /*0990*/  BSYNC.RECONVERGENT B0 ;  /* 0x0000000000007941 */ /* 0x000fea0003800200 */
.L_x_0:
[----:B------:R-:W-:Y:S01]  /*09a0*/  BAR.SYNC.DEFER_BLOCKING 0x0 ;  /* 0x0000000000007b1d */ /* 0x000fe20000010000 */
[----:B-1----:R-:W-:-:S05]  /*09b0*/  ISETP.NE.AND P0, PT, R0, RZ, PT ;  /* 0x000000ff0000720c */ /* 0x002fca0003f05270 */
[----:B------:R-:W-:Y:S08]  /*09c0*/  BSSY.RECONVERGENT B0, `(.L_x_6) ;  /* 0x0000016000007945 */ /* 0x000ff00003800200 */
[----:B------:R-:W-:Y:S05]  /*09d0*/  @P0 BRA `(.L_x_7) ;  /* 0x0000000000500947 */ /* 0x000fea0003800000 */
[----:B------:R-:W1:Y:S01]  /*09e0*/  S2UR UR4, SR_CgaCtaId ;  /* 0x00000000000479c3 */ /* 0x000e620000008800 */
[----:B------:R-:W-:Y:S01]  /*09f0*/  UMOV UR6, 0x400 ;  /* 0x0000040000067882 */ /* 0x000fe20000000000 */
[----:B------:R-:W3:Y:S01]  /*0a00*/  LDCU.64 UR10, c[0x0][0x390] ;  /* 0x00007200ff0a77ac */ /* 0x000ee20008000a00 */
[----:B------:R-:W-:Y:S01]  /*0a10*/  UMOV UR5, URZ ;  /* 0x000000ff00057c82 */ /* 0x000fe20008000000 */
[----:B-1----:R-:W-:-:S03]  /*0a20*/  ULEA UR6, UR4, UR6, 0x18 ;  /* 0x0000000604067291 */ /* 0x002fc6000f8ec0ff */
[----:B---3--:R-:W-:-:S09]  /*0a30*/  UMOV UR4, URZ ;  /* 0x000000ff00047c82 */ /* 0x008fd20008000000 */
.L_x_8:
[----:B-12---:R-:W1:Y:S01]  /*0a40*/  LDS.U8 R5, [UR6] ;  /* 0x00000006ff057984 */ /* 0x006e620008000000 */
[----:B------:R-:W-:Y:S02]  /*0a50*/  UIADD3 UR7, UP0, UPT, UR4, UR10, URZ ;  /* 0x0000000a04077290 */ /* 0x000fe4000ff1e0ff */
[----:B------:R-:W-:Y:S02]  /*0a60*/  UIADD3 UR6, UPT, UPT, UR6, 0x1, URZ ;  /* 0x0000000106067890 */ /* 0x000fe4000fffe0ff */
[----:B------:R-:W-:Y:S02]  /*0a70*/  UIADD3.X UR8, UPT, UPT, UR5, UR11, URZ, UP0, !UPT ;  /* 0x0000000b05087290 */ /* 0x000fe400087fe4ff */
[----:B0-----:R-:W-:Y:S01]  /*0a80*/  IMAD.U32 R2, RZ, RZ, UR7 ;  /* 0x00000007ff027e24 */ /* 0x001fe2000f8e00ff */
[----:B------:R-:W-:Y:S02]  /*0a90*/  UISETP.GE.U32.AND UP0, UPT, UR4, 0x3ff, UPT ;  /* 0x000003ff0400788c */ /* 0x000fe4000bf06070 */
[----:B------:R-:W-:Y:S01]  /*0aa0*/  UIADD3 UR7, UP1, UPT, UR4, 0x1, URZ ;  /* 0x0000000104077890 */ /* 0x000fe2000ff3e0ff */
[----:B------:R-:W-:Y:S01]  /*0ab0*/  MOV R3, UR8 ;  /* 0x0000000800037c02 */ /* 0x000fe20008000f00 */
[----:B------:R-:W-:-:S02]  /*0ac0*/  UISETP.GE.U32.AND.EX UP0, UPT, UR5, URZ, UPT, UP0 ;  /* 0x000000ff0500728c */ /* 0x000fc4000bf06100 */
[----:B------:R-:W-:-:S03]  /*0ad0*/  UIADD3.X UR8, UPT, UPT, URZ, UR5, URZ, UP1, !UPT ;  /* 0x00000005ff087290 */ /* 0x000fc60008ffe4ff */
[----:B------:R-:W-:-:S04]  /*0ae0*/  UMOV UR4, UR7 ;  /* 0x0000000700047c82 */ /* 0x000fc80008000000 */
[----:B------:R-:W-:Y:S01]  /*0af0*/  UMOV UR5, UR8 ;  /* 0x0000000800057c82 */ /* 0x000fe20008000000 */
[----:B-1----:R1:W-:Y:S01]  /*0b00*/  STG.E.U8 desc[UR14][R2.64], R5 ;  /* 0x0000000502007986 */ /* 0x0023e2000c10110e */
[----:B------:R-:W-:Y:S05]  /*0b10*/  BRA.U !UP0, `(.L_x_8) ;  /* 0xfffffffd08c87547 */ /* 0x000fea000b83ffff */
.L_x_7:
[----:B------:R-:W-:Y:S05]  /*0b20*/  BSYNC.RECONVERGENT B0 ;  /* 0x0000000000007941 */ /* 0x000fea0003800200 */
.L_x_6:
[----:B------:R-:W-:Y:S06]  /*0b30*/  BAR.SYNC.DEFER_BLOCKING 0x0 ;  /* 0x0000000000007b1d */ /* 0x000fec0000010000 */
[----:B------:R-:W-:Y:S05]  /*0b40*/  EXIT ;  /* 0x000000000000794d */ /* 0x000fea0003800000 */
.L_x_9:
[----:B------:R-:W-:-:S00]  /*0b50*/  BRA `(.L_x_9) ;  /* 0xfffffffc00fc7947 */ /* 0x000fc0000383ffff */
[----:B------:R-:W-:-:S00]  /*0b60*/  NOP ;  /* 0x0000000000007918 */ /* 0x000fc00000000000 */
        /* <DEDUP_REMOVED lines=9> */
.L_x_10:


//--------------------- .nv.shared.make_buckets   --------------------------
	.section	.nv.shared.make_buckets,"aw",@nobits
	.sectionflags	@""
	.align	4
.nv.shared.make_buckets:
	.zero		2048


//--------------------- .nv.shared.reserved.0     --------------------------
	.section	.nv.shared.reserved.0,"aw",@nobits
	.weak		__nv_reservedSMEM_offset_0_alias
	.size		__nv_reservedSMEM_offset_0_alias, 0, 64
	.other		__nv_reservedSMEM_offset_0_alias,@"STO_CUDA_RESERVED_SHARED STV_DEFAULT"
__nv_reservedSMEM_offset_0_alias:
	.zero		0
	.zero		64


//--------------------- .nv.constant0.make_buckets --------------------------
	.section	.nv.constant0.make_buckets,"a",@progbits
	.sectionflags	@""
	.align	4
.nv.constant0.make_buckets:
	.zero		924


//--------------------- SYMBOLS --------------------------

	.type		.nv.reservedSmem.offset0,@object
	.size		.nv.reservedSmem.offset0,0x4
	.type		.nv.reservedSmem.cap,@object
	.size		.nv.reservedSmem.cap,0x4
